//
// Generated by NVIDIA NVVM Compiler
//
// Compiler Build ID: CL-36424714
// Cuda compilation tools, release 13.0, V13.0.88
// Based on NVVM 20.0.0
//

.version 9.0
.target sm_100
.address_size 64

	// .globl	_Z12tlb2_normal2PPjiPii

.visible .entry _Z12tlb2_normal2PPjiPii(
	.param .u64 .ptr .align 1 _Z12tlb2_normal2PPjiPii_param_0,
	.param .u32 _Z12tlb2_normal2PPjiPii_param_1,
	.param .u64 .ptr .align 1 _Z12tlb2_normal2PPjiPii_param_2,
	.param .u32 _Z12tlb2_normal2PPjiPii_param_3
)
{
	.reg .pred 	%p<4>;
	.reg .b32 	%r<34>;
	.reg .b64 	%rd<21>;

	ld.param.u64 	%rd3, [_Z12tlb2_normal2PPjiPii_param_0];
	ld.param.u32 	%r15, [_Z12tlb2_normal2PPjiPii_param_1];
	ld.param.u64 	%rd2, [_Z12tlb2_normal2PPjiPii_param_2];
	ld.param.u32 	%r16, [_Z12tlb2_normal2PPjiPii_param_3];
	cvta.to.global.u64 	%rd1, %rd3;
	mov.u32 	%r1, %tid.x;
	rem.u32 	%r33, %r1, %r16;
	setp.lt.s32 	%p1, %r15, 1;
	mov.b32 	%r31, 0;
	mov.u32 	%r32, %r31;
	@%p1 bra 	$L__BB0_3;
	neg.s32 	%r27, %r15;
	mov.b32 	%r32, 0;
	mov.u32 	%r31, %r32;
$L__BB0_2:
	.pragma "nounroll";
	mul.wide.u32 	%rd5, %r33, 8;
	add.s64 	%rd6, %rd1, %rd5;
	ld.global.u64 	%rd7, [%rd6];
	mul.wide.u32 	%rd8, %r31, 4;
	add.s64 	%rd4, %rd7, %rd8;
	// begin inline asm
	ld.global.cg.s32 %r31, [%rd4];
	// end inline asm
	// begin inline asm
	membar.cta;
	// end inline asm
	add.s32 	%r20, %r33, 1;
	add.s32 	%r32, %r31, %r32;
	setp.eq.s32 	%p2, %r20, %r16;
	selp.b32 	%r33, 0, %r20, %p2;
	add.s32 	%r27, %r27, 1;
	setp.ne.s32 	%p3, %r27, 0;
	@%p3 bra 	$L__BB0_2;
$L__BB0_3:
	cvta.to.global.u64 	%rd9, %rd2;
	mov.u32 	%r21, %ntid.x;
	mov.u32 	%r22, %ctaid.x;
	mad.lo.s32 	%r23, %r21, %r22, %r1;
	mul.wide.u32 	%rd10, %r23, 4;
	add.s64 	%rd11, %rd9, %rd10;
	st.global.u32 	[%rd11], %r31;
	mul.wide.u32 	%rd12, %r33, 8;
	add.s64 	%rd13, %rd1, %rd12;
	ld.global.u64 	%rd14, [%rd13];
	mul.wide.u32 	%rd15, %r31, 4;
	add.s64 	%rd16, %rd14, %rd15;
	ld.u32 	%r24, [%rd16];
	add.s32 	%r25, %r23, 1;
	mul.wide.u32 	%rd17, %r25, 4;
	add.s64 	%rd18, %rd9, %rd17;
	st.global.u32 	[%rd18], %r24;
	add.s32 	%r26, %r23, 2;
	mul.wide.u32 	%rd19, %r26, 4;
	add.s64 	%rd20, %rd9, %rd19;
	st.global.u32 	[%rd20], %r32;
	ret;

}


// ===== COMPILED SASS (sm_100) =====

	.target	sm_100

	.elftype	@"ET_EXEC"


//--------------------- .note.nv.tkinfo           --------------------------
	.section	.note.nv.tkinfo,"",@"SHT_NOTE"
	.sectionflags	@"SHF_NOTE_NV_TKINFO"
	.tkinfo
        /*0018*/ 	.word	0x00000002
        /*0030*/ 	.string	""
        /*0030*/ 	.string	"ptxas"
        /*0030*/ 	.string	"Cuda compilation tools, release 13.0, V13.0.88"
        /*0030*/ 	.string	"Build cuda_13.0.r13.0/compiler.36424714_0"
        /*0030*/ 	.string	"-arch sm_100 -m 64 "



//--------------------- .note.nv.cuinfo           --------------------------
	.section	.note.nv.cuinfo,"",@"SHT_NOTE"
	.sectionflags	@"SHF_NOTE_NV_CUINFO"
        /*0018*/ 	.short	0x0002
        /*001a*/ 	.short	0x0064
        /*001c*/ 	.short	0x0082
	.zero		2


//--------------------- .nv.info                  --------------------------
	.section	.nv.info,"",@"SHT_CUDA_INFO"
	.align	4


	//----- nvinfo : EIATTR_REGCOUNT
	.align		4
        /*0000*/ 	.byte	0x04, 0x2f
        /*0002*/ 	.short	(.L_1 - .L_0)
	.align		4
.L_0:
        /*0004*/ 	.word	index@(_Z12tlb2_normal2PPjiPii)
        /*0008*/ 	.word	0x00000014


	//----- nvinfo : EIATTR_FRAME_SIZE
	.align		4
.L_1:
        /*000c*/ 	.byte	0x04, 0x11
        /*000e*/ 	.short	(.L_3 - .L_2)
	.align		4
.L_2:
        /*0010*/ 	.word	index@(_Z12tlb2_normal2PPjiPii)
        /*0014*/ 	.word	0x00000000


	//----- nvinfo : EIATTR_MIN_STACK_SIZE
	.align		4
.L_3:
        /*0018*/ 	.byte	0x04, 0x12
        /*001a*/ 	.short	(.L_5 - .L_4)
	.align		4
.L_4:
        /*001c*/ 	.word	index@(_Z12tlb2_normal2PPjiPii)
        /*0020*/ 	.word	0x00000000
.L_5:


//--------------------- .nv.compat                --------------------------
	.section	.nv.compat,"",@"SHT_CUDA_COMPAT_INFO"
	.align	4
        /*0000*/ 	.byte	0x02, 0x09, 0x00, 0x00, 0x02, 0x02, 0x01, 0x00, 0x02, 0x05, 0x05, 0x00, 0x03, 0x07, 0x01, 0x01
        /*0010*/ 	.byte	0x02, 0x03, 0x00, 0x00, 0x02, 0x06, 0x01, 0x00, 0x04, 0x0b, 0x08, 0x00, 0x09, 0x00, 0x00, 0x00
        /*0020*/ 	.byte	0x00, 0x00, 0x00, 0x00


//--------------------- .nv.info._Z12tlb2_normal2PPjiPii --------------------------
	.section	.nv.info._Z12tlb2_normal2PPjiPii,"",@"SHT_CUDA_INFO"
	.sectionflags	@""
	.align	4


	//----- nvinfo : EIATTR_CUDA_API_VERSION
	.align		4
        /*0000*/ 	.byte	0x04, 0x37
        /*0002*/ 	.short	(.L_7 - .L_6)
.L_6:
        /*0004*/ 	.word	0x00000082


	//----- nvinfo : EIATTR_KPARAM_INFO
	.align		4
.L_7:
        /*0008*/ 	.byte	0x04, 0x17
        /*000a*/ 	.short	(.L_9 - .L_8)
.L_8:
        /*000c*/ 	.word	0x00000000
        /*0010*/ 	.short	0x0003
        /*0012*/ 	.short	0x0018
        /*0014*/ 	.byte	0x00, 0xf0, 0x11, 0x00


	//----- nvinfo : EIATTR_KPARAM_INFO
	.align		4
.L_9:
        /*0018*/ 	.byte	0x04, 0x17
        /*001a*/ 	.short	(.L_11 - .L_10)
.L_10:
        /*001c*/ 	.word	0x00000000
        /*0020*/ 	.short	0x0002
        /*0022*/ 	.short	0x0010
        /*0024*/ 	.byte	0x00, 0xf5, 0x21, 0x00


	//----- nvinfo : EIATTR_KPARAM_INFO
	.align		4
.L_11:
        /*0028*/ 	.byte	0x04, 0x17
        /*002a*/ 	.short	(.L_13 - .L_12)
.L_12:
        /*002c*/ 	.word	0x00000000
        /*0030*/ 	.short	0x0001
        /*0032*/ 	.short	0x0008
        /*0034*/ 	.byte	0x00, 0xf0, 0x11, 0x00


	//----- nvinfo : EIATTR_KPARAM_INFO
	.align		4
.L_13:
        /*0038*/ 	.byte	0x04, 0x17
        /*003a*/ 	.short	(.L_15 - .L_14)
.L_14:
        /*003c*/ 	.word	0x00000000
        /*0040*/ 	.short	0x0000
        /*0042*/ 	.short	0x0000
        /*0044*/ 	.byte	0x00, 0xf5, 0x21, 0x00


	//----- nvinfo : EIATTR_SPARSE_MMA_MASK
	.align		4
.L_15:
        /*0048*/ 	.byte	0x03, 0x50
        /*004a*/ 	.short	0x0000


	//----- nvinfo : EIATTR_MAXREG_COUNT
	.align		4
        /*004c*/ 	.byte	0x03, 0x1b
        /*004e*/ 	.short	0x00ff


	//----- nvinfo : EIATTR_MERCURY_ISA_VERSION
	.align		4
        /*0050*/ 	.byte	0x03, 0x5f
        /*0052*/ 	.short	0x0101


	//----- nvinfo : EIATTR_VRC_CTA_INIT_COUNT
	.align		4
        /*0054*/ 	.byte	0x02, 0x4a
	.zero		1
	.zero		1


	//----- nvinfo : EIATTR_EXIT_INSTR_OFFSETS
	.align		4
        /*0058*/ 	.byte	0x04, 0x1c
        /*005a*/ 	.short	(.L_17 - .L_16)


	//   ....[0]....
.L_16:
        /*005c*/ 	.word	0x000003d0


	//----- nvinfo : EIATTR_CBANK_PARAM_SIZE
	.align		4
.L_17:
        /*0060*/ 	.byte	0x03, 0x19
        /*0062*/ 	.short	0x001c


	//----- nvinfo : EIATTR_PARAM_CBANK
	.align		4
        /*0064*/ 	.byte	0x04, 0x0a
        /*0066*/ 	.short	(.L_19 - .L_18)
	.align		4
.L_18:
        /*0068*/ 	.word	index@(.nv.constant0._Z12tlb2_normal2PPjiPii)
        /*006c*/ 	.short	0x0380
        /*006e*/ 	.short	0x001c


	//----- nvinfo : EIATTR_SW_WAR
	.align		4
.L_19:
        /*0070*/ 	.byte	0x04, 0x36
        /*0072*/ 	.short	(.L_21 - .L_20)
.L_20:
        /*0074*/ 	.word	0x00000008
.L_21:


//--------------------- .nv.callgraph             --------------------------
	.section	.nv.callgraph,"",@"SHT_CUDA_CALLGRAPH"
	.align	4
	.sectionentsize	8
	.align		4
        /*0000*/ 	.word	0x00000000
	.align		4
        /*0004*/ 	.word	0xffffffff
	.align		4
        /*0008*/ 	.word	0x00000000
	.align		4
        /*000c*/ 	.word	0xfffffffe
	.align		4
        /*0010*/ 	.word	0x00000000
	.align		4
        /*0014*/ 	.word	0xfffffffd
	.align		4
        /*0018*/ 	.word	0x00000000
	.align		4
        /*001c*/ 	.word	0xfffffffc


//--------------------- .text._Z12tlb2_normal2PPjiPii --------------------------
	.section	.text._Z12tlb2_normal2PPjiPii,"ax",@progbits
	.align	128
        .global         _Z12tlb2_normal2PPjiPii
        .type           _Z12tlb2_normal2PPjiPii,@function
        .size           _Z12tlb2_normal2PPjiPii,(.L_x_3 - _Z12tlb2_normal2PPjiPii)
        .other          _Z12tlb2_normal2PPjiPii,@"STO_CUDA_ENTRY STV_DEFAULT"
_Z12tlb2_normal2PPjiPii:
.text._Z12tlb2_normal2PPjiPii:
[----:B------:R-:W-:Y:S01]  /*0000*/  LDC R1, c[0x0][0x37c] ;  /* 0x0000df00ff017b82 */ /* 0x000fe20000000800 */
[----:B------:R-:W0:Y:S01]  /*0010*/  LDCU UR5, c[0x0][0x398] ;  /* 0x00007300ff0577ac */ /* 0x000e220008000800 */
[----:B------:R-:W1:Y:S01]  /*0020*/  S2R R8, SR_TID.X ;  /* 0x0000000000087919 */ /* 0x000e620000002100 */
[----:B------:R-:W-:Y:S01]  /*0030*/  HFMA2 R13, -RZ, RZ, 0, 0 ;  /* 0x00000000ff0d7431 */ /* 0x000fe200000001ff */
[----:B------:R-:W2:Y:S01]  /*0040*/  LDCU UR4, c[0x0][0x388] ;  /* 0x00007100ff0477ac */ /* 0x000ea20008000800 */
[----:B------:R-:W3:Y:S01]  /*0050*/  LDCU.64 UR6, c[0x0][0x358] ;  /* 0x00006b00ff0677ac */ /* 0x000ee20008000a00 */
[----:B0-----:R-:W0:Y:S01]  /*0060*/  I2F.U32.RP R0, UR5 ;  /* 0x0000000500007d06 */ /* 0x001e220008209000 */
[----:B------:R-:W-:Y:S01]  /*0070*/  ISETP.NE.U32.AND P1, PT, RZ, UR5, PT ;  /* 0x00000005ff007c0c */ /* 0x000fe2000bf25070 */
[----:B--2---:R-:W-:-:S06]  /*0080*/  UISETP.GE.AND UP0, UPT, UR4, 0x1, UPT ;  /* 0x000000010400788c */ /* 0x004fcc000bf06270 */
[----:B0-----:R-:W0:Y:S02]  /*0090*/  MUFU.RCP R0, R0 ;  /* 0x0000000000007308 */ /* 0x001e240000001000 */
[----:B0-----:R-:W-:Y:S02]  /*00a0*/  IADD3 R2, PT, PT, R0, 0xffffffe, RZ ;  /* 0x0ffffffe00027810 */ /* 0x001fe40007ffe0ff */
[----:B------:R-:W-:-:S04]  /*00b0*/  MOV R0, RZ ;  /* 0x000000ff00007202 */ /* 0x000fc80000000f00 */
[----:B------:R0:W2:Y:S02]  /*00c0*/  F2I.FTZ.U32.TRUNC.NTZ R3, R2 ;  /* 0x0000000200037305 */ /* 0x0000a4000021f000 */
[----:B0-----:R-:W-:Y:S01]  /*00d0*/  IMAD.MOV.U32 R2, RZ, RZ, RZ ;  /* 0x000000ffff027224 */ /* 0x001fe200078e00ff */
[----:B--2---:R-:W-:-:S05]  /*00e0*/  IADD3 R5, PT, PT, RZ, -R3, RZ ;  /* 0x80000003ff057210 */ /* 0x004fca0007ffe0ff */
[----:B------:R-:W-:-:S04]  /*00f0*/  IMAD R5, R5, UR5, RZ ;  /* 0x0000000505057c24 */ /* 0x000fc8000f8e02ff */
[----:B------:R-:W-:-:S06]  /*0100*/  IMAD.HI.U32 R3, R3, R5, R2 ;  /* 0x0000000503037227 */ /* 0x000fcc00078e0002 */
[----:B-1----:R-:W-:-:S05]  /*0110*/  IMAD.HI.U32 R3, R3, R8, RZ ;  /* 0x0000000803037227 */ /* 0x002fca00078e00ff */
[----:B------:R-:W-:-:S05]  /*0120*/  IADD3 R3, PT, PT, -R3, RZ, RZ ;  /* 0x000000ff03037210 */ /* 0x000fca0007ffe1ff */
[----:B------:R-:W-:-:S05]  /*0130*/  IMAD R3, R3, UR5, R8 ;  /* 0x0000000503037c24 */ /* 0x000fca000f8e0208 */
[----:B------:R-:W-:-:S13]  /*0140*/  ISETP.GE.U32.AND P0, PT, R3, UR5, PT ;  /* 0x0000000503007c0c */ /* 0x000fda000bf06070 */
[----:B------:R-:W-:-:S04]  /*0150*/  @P0 IADD3 R3, PT, PT, R3, -UR5, RZ ;  /* 0x8000000503030c10 */ /* 0x000fc8000fffe0ff */
[----:B------:R-:W-:-:S13]  /*0160*/  ISETP.GE.U32.AND P0, PT, R3, UR5, PT ;  /* 0x0000000503007c0c */ /* 0x000fda000bf06070 */
[----:B------:R-:W-:Y:S01]  /*0170*/  @P0 VIADD R3, R3, -UR5 ;  /* 0x8000000503030c36 */ /* 0x000fe20008000000 */
[----:B------:R-:W-:-:S05]  /*0180*/  @!P1 LOP3.LUT R3, RZ, UR5, RZ, 0x33, !PT ;  /* 0x00000005ff039c12 */ /* 0x000fca000f8e33ff */
[----:B------:R-:W-:Y:S01]  /*0190*/  IMAD.MOV.U32 R9, RZ, RZ, R3 ;  /* 0x000000ffff097224 */ /* 0x000fe200078e0003 */
[----:B---3--:R-:W-:Y:S06]  /*01a0*/  BRA.U !UP0, `(.L_x_0) ;  /* 0x0000000108447547 */ /* 0x008fec000b800000 */
[----:B------:R-:W0:Y:S01]  /*01b0*/  LDC.64 R6, c[0x0][0x380] ;  /* 0x0000e000ff067b82 */ /* 0x000e220000000a00 */
[----:B------:R-:W-:Y:S01]  /*01c0*/  MOV R0, RZ ;  /* 0x000000ff00007202 */ /* 0x000fe20000000f00 */
[----:B------:R-:W1:Y:S01]  /*01d0*/  LDCU UR5, c[0x0][0x398] ;  /* 0x00007300ff0577ac */ /* 0x000e620008000800 */
[----:B------:R-:W-:Y:S01]  /*01e0*/  MOV R13, RZ ;  /* 0x000000ff000d7202 */ /* 0x000fe20000000f00 */
[----:B------:R-:W-:-:S12]  /*01f0*/  UIADD3 UR4, UPT, UPT, -UR4, URZ, URZ ;  /* 0x000000ff04047290 */ /* 0x000fd8000fffe1ff */
.L_x_1:
[----:B0-----:R-:W-:-:S06]  /*0200*/  IMAD.WIDE.U32 R2, R9, 0x8, R6 ;  /* 0x0000000809027825 */ /* 0x001fcc00078e0006 */
[----:B------:R-:W2:Y:S01]  /*0210*/  LDG.E.64 R2, desc[UR6][R2.64] ;  /* 0x0000000602027981 */ /* 0x000ea2000c1e1b00 */
[----:B------:R-:W-:Y:S01]  /*0220*/  VIADD R9, R9, 0x1 ;  /* 0x0000000109097836 */ /* 0x000fe20000000000 */
[----:B------:R-:W-:-:S04]  /*0230*/  UIADD3 UR4, UPT, UPT, UR4, 0x1, URZ ;  /* 0x0000000104047890 */ /* 0x000fc8000fffe0ff */
[----:B-1----:R-:W-:Y:S01]  /*0240*/  ISETP.NE.AND P0, PT, R9, UR5, PT ;  /* 0x0000000509007c0c */ /* 0x002fe2000bf05270 */
[----:B------:R-:W-:-:S03]  /*0250*/  UISETP.NE.AND UP0, UPT, UR4, URZ, UPT ;  /* 0x000000ff0400728c */ /* 0x000fc6000bf05270 */
[----:B------:R-:W-:Y:S01]  /*0260*/  SEL R9, R9, RZ, P0 ;  /* 0x000000ff09097207 */ /* 0x000fe20000000000 */
[----:B--2---:R-:W-:-:S05]  /*0270*/  IMAD.WIDE.U32 R4, R13, 0x4, R2 ;  /* 0x000000040d047825 */ /* 0x004fca00078e0002 */
[----:B------:R-:W2:Y:S01]  /*0280*/  LDG.E.STRONG.GPU R13, desc[UR6][R4.64] ;  /* 0x00000006040d7981 */ /* 0x000ea2000c1ef900 */
[----:B------:R2:W-:Y:S06]  /*0290*/  MEMBAR.SC.CTA ;  /* 0x0000000000007992 */ /* 0x0005ec0000000000 */
[----:B--2---:R-:W-:Y:S01]  /*02a0*/  IADD3 R0, PT, PT, R13, R0, RZ ;  /* 0x000000000d007210 */ /* 0x004fe20007ffe0ff */
[----:B------:R-:W-:Y:S06]  /*02b0*/  BRA.U UP0, `(.L_x_1) ;  /* 0xfffffffd00d07547 */ /* 0x000fec000b83ffff */
.L_x_0:
[----:B------:R-:W0:Y:S01]  /*02c0*/  S2R R11, SR_CTAID.X ;  /* 0x00000000000b7919 */ /* 0x000e220000002500 */
[----:B------:R-:W1:Y:S01]  /*02d0*/  LDC.64 R2, c[0x0][0x390] ;  /* 0x0000e400ff027b82 */ /* 0x000e620000000a00 */
[----:B------:R-:W0:Y:S07]  /*02e0*/  LDCU UR4, c[0x0][0x360] ;  /* 0x00006c00ff0477ac */ /* 0x000e2e0008000800 */
[----:B------:R-:W2:Y:S01]  /*02f0*/  LDC.64 R6, c[0x0][0x380] ;  /* 0x0000e000ff067b82 */ /* 0x000ea20000000a00 */
[----:B0-----:R-:W-:-:S02]  /*0300*/  IMAD R11, R11, UR4, R8 ;  /* 0x000000040b0b7c24 */ /* 0x001fc4000f8e0208 */
[----:B--2---:R-:W-:-:S04]  /*0310*/  IMAD.WIDE.U32 R6, R9, 0x8, R6 ;  /* 0x0000000809067825 */ /* 0x004fc800078e0006 */
[----:B-1----:R-:W-:-:S05]  /*0320*/  IMAD.WIDE.U32 R4, R11, 0x4, R2 ;  /* 0x000000040b047825 */ /* 0x002fca00078e0002 */
[----:B------:R-:W-:Y:S04]  /*0330*/  STG.E desc[UR6][R4.64], R13 ;  /* 0x0000000d04007986 */ /* 0x000fe8000c101906 */
[----:B------:R-:W2:Y:S01]  /*0340*/  LDG.E.64 R6, desc[UR6][R6.64] ;  /* 0x0000000606067981 */ /* 0x000ea2000c1e1b00 */
[C---:B------:R-:W-:Y:S02]  /*0350*/  IADD3 R15, PT, PT, R11.reuse, 0x1, RZ ;  /* 0x000000010b0f7810 */ /* 0x040fe40007ffe0ff */
[----:B------:R-:W-:Y:S01]  /*0360*/  IADD3 R17, PT, PT, R11, 0x2, RZ ;  /* 0x000000020b117810 */ /* 0x000fe20007ffe0ff */
[----:B--2---:R-:W-:-:S06]  /*0370*/  IMAD.WIDE.U32 R8, R13, 0x4, R6 ;  /* 0x000000040d087825 */ /* 0x004fcc00078e0006 */
[----:B------:R-:W2:Y:S01]  /*0380*/  LD.E R9, desc[UR6][R8.64] ;  /* 0x0000000608097980 */ /* 0x000ea2000c101900 */
[----:B------:R-:W-:-:S04]  /*0390*/  IMAD.WIDE.U32 R10, R15, 0x4, R2 ;  /* 0x000000040f0a7825 */ /* 0x000fc800078e0002 */
[----:B------:R-:W-:Y:S01]  /*03a0*/  IMAD.WIDE.U32 R2, R17, 0x4, R2 ;  /* 0x0000000411027825 */ /* 0x000fe200078e0002 */
[----:B--2---:R-:W-:Y:S04]  /*03b0*/  STG.E desc[UR6][R10.64], R9 ;  /* 0x000000090a007986 */ /* 0x004fe8000c101906 */
[----:B------:R-:W-:Y:S01]  /*03c0*/  STG.E desc[UR6][R2.64], R0 ;  /* 0x0000000002007986 */ /* 0x000fe2000c101906 */
[----:B------:R-:W-:Y:S05]  /*03d0*/  EXIT ;  /* 0x000000000000794d */ /* 0x000fea0003800000 */
.L_x_2:
[----:B------:R-:W-:-:S00]  /*03e0*/  BRA `(.L_x_2) ;  /* 0xfffffffc00fc7947 */ /* 0x000fc0000383ffff */
[----:B------:R-:W-:-:S00]  /*03f0*/  NOP ;  /* 0x0000000000007918 */ /* 0x000fc00000000000 */
        /* <DEDUP_REMOVED lines=8> */
.L_x_3:


//--------------------- .nv.shared.reserved.0     --------------------------
	.section	.nv.shared.reserved.0,"aw",@nobits
	.weak		__nv_reservedSMEM_offset_0_alias
	.size		__nv_reservedSMEM_offset_0_alias, 0, 64
	.other		__nv_reservedSMEM_offset_0_alias,@"STO_CUDA_RESERVED_SHARED STV_DEFAULT"
__nv_reservedSMEM_offset_0_alias:
	.zero		0
	.zero		64


//--------------------- .nv.constant0._Z12tlb2_normal2PPjiPii --------------------------
	.section	.nv.constant0._Z12tlb2_normal2PPjiPii,"a",@progbits
	.sectionflags	@""
	.align	4
.nv.constant0._Z12tlb2_normal2PPjiPii:
	.zero		924


//--------------------- SYMBOLS --------------------------

	.type		.nv.reservedSmem.offset0,@object
	.size		.nv.reservedSmem.offset0,0x4
